	.headerflags	@"EF_CUDA_TEXMODE_UNIFIED EF_CUDA_64BIT_ADDRESS EF_CUDA_ACCELERATORS EF_CUDA_SM90 EF_CUDA_VIRTUAL_SM(EF_CUDA_SM90)"
	.elftype	@"ET_EXEC"


//--------------------- .nv.info                  --------------------------
	.section	.nv.info,"",@"SHT_CUDA_INFO"
	.align	4


	//----- nvinfo : EIATTR_REGCOUNT
	.align		4
        /*0000*/ 	.byte	0x04, 0x2f
        /*0002*/ 	.short	(.L_1 - .L_0)
	.align		4
.L_0:
        /*0004*/ 	.word	index@(triton_poi_fused_max_pool2d_with_indices_5)
        /*0008*/ 	.word	0x00000016


	//----- nvinfo : EIATTR_MIN_STACK_SIZE
	.align		4
.L_1:
        /*000c*/ 	.byte	0x04, 0x12
        /*000e*/ 	.short	(.L_3 - .L_2)
	.align		4
.L_2:
        /*0010*/ 	.word	index@(triton_poi_fused_max_pool2d_with_indices_5)
        /*0014*/ 	.word	0x00000000


	//----- nvinfo : EIATTR_FRAME_SIZE
	.align		4
.L_3:
        /*0018*/ 	.byte	0x04, 0x11
        /*001a*/ 	.short	(.L_5 - .L_4)
	.align		4
.L_4:
        /*001c*/ 	.word	index@(triton_poi_fused_max_pool2d_with_indices_5)
        /*0020*/ 	.word	0x00000000


	//----- nvinfo : EIATTR_MIN_STACK_SIZE
	.align		4
.L_5:
        /*0024*/ 	.byte	0x04, 0x12
        /*0026*/ 	.short	(.L_7 - .L_6)
	.align		4
.L_6:
        /*0028*/ 	.word	index@(triton_poi_fused_max_pool2d_with_indices_5)
        /*002c*/ 	.word	0x00000000
.L_7:


//--------------------- .nv.info.triton_poi_fused_max_pool2d_with_indices_5 --------------------------
	.section	.nv.info.triton_poi_fused_max_pool2d_with_indices_5,"",@"SHT_CUDA_INFO"
	.sectionflags	@""
	.align	4


	//----- nvinfo : EIATTR_CUDA_API_VERSION
	.align		4
        /*0000*/ 	.byte	0x04, 0x37
        /*0002*/ 	.short	(.L_9 - .L_8)
.L_8:
        /*0004*/ 	.word	0x0000007c


	//----- nvinfo : EIATTR_KPARAM_INFO
	.align		4
.L_9:
        /*0008*/ 	.byte	0x04, 0x17
        /*000a*/ 	.short	(.L_11 - .L_10)
.L_10:
        /*000c*/ 	.word	0x00000000
        /*0010*/ 	.short	0x0003
        /*0012*/ 	.short	0x0018
        /*0014*/ 	.byte	0x00, 0xf0, 0x11, 0x00


	//----- nvinfo : EIATTR_KPARAM_INFO
	.align		4
.L_11:
        /*0018*/ 	.byte	0x04, 0x17
        /*001a*/ 	.short	(.L_13 - .L_12)
.L_12:
        /*001c*/ 	.word	0x00000000
        /*0020*/ 	.short	0x0002
        /*0022*/ 	.short	0x0010
        /*0024*/ 	.byte	0x00, 0xf4, 0x21, 0x00


	//----- nvinfo : EIATTR_KPARAM_INFO
	.align		4
.L_13:
        /*0028*/ 	.byte	0x04, 0x17
        /*002a*/ 	.short	(.L_15 - .L_14)
.L_14:
        /*002c*/ 	.word	0x00000000
        /*0030*/ 	.short	0x0001
        /*0032*/ 	.short	0x0008
        /*0034*/ 	.byte	0x00, 0xf4, 0x21, 0x00


	//----- nvinfo : EIATTR_KPARAM_INFO
	.align		4
.L_15:
        /*0038*/ 	.byte	0x04, 0x17
        /*003a*/ 	.short	(.L_17 - .L_16)
.L_16:
        /*003c*/ 	.word	0x00000000
        /*0040*/ 	.short	0x0000
        /*0042*/ 	.short	0x0000
        /*0044*/ 	.byte	0x00, 0xf4, 0x21, 0x00


	//----- nvinfo : EIATTR_SPARSE_MMA_MASK
	.align		4
.L_17:
        /*0048*/ 	.byte	0x03, 0x50
        /*004a*/ 	.short	0x0000


	//----- nvinfo : EIATTR_MAXREG_COUNT
	.align		4
        /*004c*/ 	.byte	0x03, 0x1b
        /*004e*/ 	.short	0x00ff


	//----- nvinfo : EIATTR_EXIT_INSTR_OFFSETS
	.align		4
        /*0050*/ 	.byte	0x04, 0x1c
        /*0052*/ 	.short	(.L_19 - .L_18)


	//   ....[0]....
.L_18:
        /*0054*/ 	.word	0x000006d0


	//----- nvinfo : EIATTR_REQNTID
	.align		4
.L_19:
        /*0058*/ 	.byte	0x04, 0x10
        /*005a*/ 	.short	(.L_21 - .L_20)
.L_20:
        /*005c*/ 	.word	0x00000080
        /*0060*/ 	.word	0x00000001
        /*0064*/ 	.word	0x00000001


	//----- nvinfo : EIATTR_CBANK_PARAM_SIZE
	.align		4
.L_21:
        /*0068*/ 	.byte	0x03, 0x19
        /*006a*/ 	.short	0x001c


	//----- nvinfo : EIATTR_PARAM_CBANK
	.align		4
        /*006c*/ 	.byte	0x04, 0x0a
        /*006e*/ 	.short	(.L_23 - .L_22)
	.align		4
.L_22:
        /*0070*/ 	.word	index@(.nv.constant0.triton_poi_fused_max_pool2d_with_indices_5)
        /*0074*/ 	.short	0x0210
        /*0076*/ 	.short	0x001c


	//----- nvinfo : EIATTR_SW_WAR
	.align		4
.L_23:
        /*0078*/ 	.byte	0x04, 0x36
        /*007a*/ 	.short	(.L_25 - .L_24)
.L_24:
        /*007c*/ 	.word	0x00000008
.L_25:


//--------------------- .nv.callgraph             --------------------------
	.section	.nv.callgraph,"",@"SHT_CUDA_CALLGRAPH"
	.align	4
	.sectionentsize	8
	.align		4
        /*0000*/ 	.word	0x00000000
	.align		4
        /*0004*/ 	.word	0xffffffff
	.align		4
        /*0008*/ 	.word	0x00000000
	.align		4
        /*000c*/ 	.word	0xfffffffe
	.align		4
        /*0010*/ 	.word	0x00000000
	.align		4
        /*0014*/ 	.word	0xfffffffd
	.align		4
        /*0018*/ 	.word	0x00000000
	.align		4
        /*001c*/ 	.word	0xfffffffc


//--------------------- .text.triton_poi_fused_max_pool2d_with_indices_5 --------------------------
	.section	.text.triton_poi_fused_max_pool2d_with_indices_5,"ax",@progbits
	.align	128
        .global         triton_poi_fused_max_pool2d_with_indices_5
        .type           triton_poi_fused_max_pool2d_with_indices_5,@function
        .size           triton_poi_fused_max_pool2d_with_indices_5,(.L_x_1 - triton_poi_fused_max_pool2d_with_indices_5)
        .other          triton_poi_fused_max_pool2d_with_indices_5,@"STO_CUDA_ENTRY STV_DEFAULT"
triton_poi_fused_max_pool2d_with_indices_5:
.text.triton_poi_fused_max_pool2d_with_indices_5:
[----:B------:R-:W-:Y:S01]  /*0000*/  LDC R1, c[0x0][0x28] ;  /* 0x00000a00ff017b82 */ /* 0x000fe20000000800 */
[----:B------:R-:W1:Y:S01]  /*0010*/  S2R R0, SR_TID.X ;  /* 0x0000000000007919 */ /* 0x000e620000002100 */
[----:B------:R-:W-:Y:S01]  /*0020*/  ULDC.64 UR4, c[0x0][0x208] ;  /* 0x0000820000047ab9 */ /* 0x000fe20000000a00 */
[----:B------:R-:W2:Y:S01]  /*0030*/  S2R R3, SR_CTAID.X ;  /* 0x0000000000037919 */ /* 0x000ea20000002500 */
[----:B------:R-:W-:Y:S01]  /*0040*/  CS2R R18, SRZ ;  /* 0x0000000000127805 */ /* 0x000fe2000001ff00 */
[----:B------:R-:W-:Y:S01]  /*0050*/  ULDC.64 UR6, c[0x0][0x220] ;  /* 0x0000880000067ab9 */ /* 0x000fe20000000a00 */
[----:B-1----:R-:W-:Y:S02]  /*0060*/  LOP3.LUT R0, R0, 0x7f, RZ, 0xc0, !PT ;  /* 0x0000007f00007812 */ /* 0x002fe400078ec0ff */
[----:B--2---:R-:W-:-:S03]  /*0070*/  SHF.R.S32.HI R2, RZ, 0x18, R3 ;  /* 0x00000018ff027819 */ /* 0x004fc60000011403 */
[----:B------:R-:W-:Y:S01]  /*0080*/  IMAD R0, R3, 0x80, R0 ;  /* 0x0000008003007824 */ /* 0x000fe200078e0200 */
[----:B------:R-:W-:-:S04]  /*0090*/  SGXT R3, R2, 0x1 ;  /* 0x000000010203781a */ /* 0x000fc80000000200 */
[----:B------:R-:W-:Y:S02]  /*00a0*/  LEA.HI R4, R3, R0, RZ, 0x4 ;  /* 0x0000000003047211 */ /* 0x000fe400078f20ff */
[----:B------:R-:W1:Y:S02]  /*00b0*/  LDC.64 R2, c[0x0][0x210] ;  /* 0x00008400ff027b82 */ /* 0x000e640000000a00 */
[----:B------:R-:W-:Y:S02]  /*00c0*/  SHF.R.S32.HI R5, RZ, 0x4, R4 ;  /* 0x00000004ff057819 */ /* 0x000fe40000011404 */
[----:B------:R-:W-:Y:S02]  /*00d0*/  LOP3.LUT R7, R4, 0xfffffff0, RZ, 0xc0, !PT ;  /* 0xfffffff004077812 */ /* 0x000fe400078ec0ff */
[----:B------:R-:W-:-:S03]  /*00e0*/  LEA.HI R6, R5, R5, RZ, 0x4 ;  /* 0x0000000505067211 */ /* 0x000fc600078f20ff */
[----:B------:R-:W-:Y:S01]  /*00f0*/  IMAD.IADD R8, R0, 0x1, -R7 ;  /* 0x0000000100087824 */ /* 0x000fe200078e0a07 */
[----:B------:R-:W-:-:S03]  /*0100*/  LOP3.LUT R6, R6, 0xfffffff0, RZ, 0xc0, !PT ;  /* 0xfffffff006067812 */ /* 0x000fc600078ec0ff */
[C---:B------:R-:W-:Y:S02]  /*0110*/  IMAD R7, R5.reuse, 0x20, R8 ;  /* 0x0000002005077824 */ /* 0x040fe400078e0208 */
[----:B------:R-:W-:Y:S01]  /*0120*/  IMAD.IADD R9, R5, 0x1, -R6 ;  /* 0x0000000105097824 */ /* 0x000fe200078e0a06 */
[----:B------:R-:W-:Y:S01]  /*0130*/  CS2R R4, SRZ ;  /* 0x0000000000047805 */ /* 0x000fe2000001ff00 */
[----:B------:R-:W-:-:S03]  /*0140*/  IMAD.SHL.U32 R7, R7, 0x2, RZ ;  /* 0x0000000207077824 */ /* 0x000fc600078e00ff */
[----:B------:R-:W-:Y:S01]  /*0150*/  ISETP.GT.AND P0, PT, R9, RZ, PT ;  /* 0x000000ff0900720c */ /* 0x000fe20003f04270 */
[C---:B------:R-:W-:Y:S02]  /*0160*/  VIADD R11, R7.reuse, 0xffffffdf ;  /* 0xffffffdf070b7836 */ /* 0x040fe40000000000 */
[----:B------:R-:W-:Y:S01]  /*0170*/  VIADD R13, R7, 0xffffffe0 ;  /* 0xffffffe0070d7836 */ /* 0x000fe20000000000 */
[C---:B------:R-:W-:Y:S01]  /*0180*/  ISETP.GT.AND P3, PT, R8.reuse, RZ, P0 ;  /* 0x000000ff0800720c */ /* 0x040fe20000764270 */
[--C-:B-1----:R-:W-:Y:S01]  /*0190*/  IMAD.WIDE R10, R11, 0x4, R2.reuse ;  /* 0x000000040b0a7825 */ /* 0x102fe200078e0202 */
[C---:B------:R-:W-:Y:S02]  /*01a0*/  ISETP.GT.AND P1, PT, R8.reuse, -0x1, P0 ;  /* 0xffffffff0800780c */ /* 0x040fe40000724270 */
[----:B------:R-:W-:Y:S01]  /*01b0*/  ISETP.GT.AND P0, PT, R8, RZ, PT ;  /* 0x000000ff0800720c */ /* 0x000fe20003f04270 */
[----:B------:R-:W-:-:S04]  /*01c0*/  IMAD.WIDE R12, R13, 0x4, R2 ;  /* 0x000000040d0c7825 */ /* 0x000fc800078e0202 */
[----:B------:R-:W-:Y:S01]  /*01d0*/  VIADD R15, R7, 0xffffffe1 ;  /* 0xffffffe1070f7836 */ /* 0x000fe20000000000 */
[----:B------:R-:W-:Y:S01]  /*01e0*/  ISETP.GT.AND P0, PT, R9, -0x1, P0 ;  /* 0xffffffff0900780c */ /* 0x000fe20000704270 */
[----:B------:R-:W-:Y:S02]  /*01f0*/  IMAD.MOV.U32 R6, RZ, RZ, RZ ;  /* 0x000000ffff067224 */ /* 0x000fe400078e00ff */
[----:B------:R1:W2:Y:S01]  /*0200*/  @P3 LDG.E.EL R5, desc[UR4][R10.64] ;  /* 0x000000040a053981 */ /* 0x0002a2000c2e1900 */
[----:B------:R-:W-:-:S03]  /*0210*/  IMAD.WIDE R14, R15, 0x4, R2 ;  /* 0x000000040f0e7825 */ /* 0x000fc600078e0202 */
[----:B------:R3:W4:Y:S01]  /*0220*/  @P1 LDG.E.EL R4, desc[UR4][R12.64] ;  /* 0x000000040c041981 */ /* 0x000722000c2e1900 */
[----:B------:R-:W-:Y:S01]  /*0230*/  LOP3.LUT R8, R9, R8, RZ, 0xfc, !PT ;  /* 0x0000000809087212 */ /* 0x000fe200078efcff */
[----:B------:R-:W-:Y:S02]  /*0240*/  VIADD R17, R7, 0xffffffff ;  /* 0xffffffff07117836 */ /* 0x000fe40000000000 */
[----:B------:R5:W4:Y:S01]  /*0250*/  @P1 LDG.E.EL R6, desc[UR4][R14.64] ;  /* 0x000000040e061981 */ /* 0x000b22000c2e1900 */
[----:B------:R-:W-:Y:S02]  /*0260*/  ISETP.GT.AND P2, PT, R8, -0x1, PT ;  /* 0xffffffff0800780c */ /* 0x000fe40003f44270 */
[----:B------:R-:W-:Y:S01]  /*0270*/  CS2R R8, SRZ ;  /* 0x0000000000087805 */ /* 0x000fe2000001ff00 */
[----:B------:R-:W-:-:S05]  /*0280*/  IMAD.WIDE R16, R17, 0x4, R2 ;  /* 0x0000000411107825 */ /* 0x000fca00078e0202 */
[----:B------:R5:W4:Y:S01]  /*0290*/  @P0 LDG.E.EL R8, desc[UR4][R16.64] ;  /* 0x0000000410080981 */ /* 0x000b22000c2e1900 */
[----:B-1----:R-:W-:-:S05]  /*02a0*/  IMAD.WIDE R10, R7, 0x4, R2 ;  /* 0x00000004070a7825 */ /* 0x002fca00078e0202 */
[----:B------:R-:W4:Y:S01]  /*02b0*/  @P2 LDG.E.EL R18, desc[UR4][R10.64] ;  /* 0x000000040a122981 */ /* 0x000f22000c2e1900 */
[----:B---3--:R-:W-:-:S03]  /*02c0*/  VIADD R13, R7, 0x1f ;  /* 0x0000001f070d7836 */ /* 0x008fc60000000000 */
[----:B------:R-:W3:Y:S01]  /*02d0*/  @P2 LDG.E.EL R19, desc[UR4][R10.64+0x4] ;  /* 0x000004040a132981 */ /* 0x000ee2000c2e1900 */
[----:B------:R-:W-:-:S05]  /*02e0*/  IMAD.WIDE R12, R13, 0x4, R2 ;  /* 0x000000040d0c7825 */ /* 0x000fca00078e0202 */
[----:B------:R-:W3:Y:S01]  /*02f0*/  @P0 LDG.E.EL R9, desc[UR4][R12.64] ;  /* 0x000000040c090981 */ /* 0x000ee2000c2e1900 */
[----:B-----5:R-:W-:Y:S02]  /*0300*/  VIADD R15, R7, 0x20 ;  /* 0x00000020070f7836 */ /* 0x020fe40000000000 */
[----:B0-----:R-:W-:Y:S02]  /*0310*/  IMAD.MOV.U32 R16, RZ, RZ, RZ ;  /* 0x000000ffff107224 */ /* 0x001fe400078e00ff */
[----:B------:R-:W-:-:S04]  /*0320*/  IMAD.WIDE R14, R15, 0x4, R2 ;  /* 0x000000040f0e7825 */ /* 0x000fc800078e0202 */
[----:B------:R-:W-:Y:S01]  /*0330*/  VIADD R7, R7, 0x21 ;  /* 0x0000002107077836 */ /* 0x000fe20000000000 */
[----:B------:R-:W5:Y:S03]  /*0340*/  @P2 LDG.E.EL R16, desc[UR4][R14.64] ;  /* 0x000000040e102981 */ /* 0x000f66000c2e1900 */
[----:B------:R-:W-:-:S04]  /*0350*/  IMAD.WIDE R2, R7, 0x4, R2 ;  /* 0x0000000407027825 */ /* 0x000fc800078e0202 */
[----:B------:R-:W-:-:S06]  /*0360*/  IMAD.MOV.U32 R7, RZ, RZ, RZ ;  /* 0x000000ffff077224 */ /* 0x000fcc00078e00ff */
[----:B------:R0:W5:Y:S01]  /*0370*/  @P2 LDG.E.EL R7, desc[UR4][R2.64] ;  /* 0x0000000402072981 */ /* 0x000162000c2e1900 */
[----:B--2---:R-:W-:Y:S02]  /*0380*/  SEL R17, R5, 0xff800000, P3 ;  /* 0xff80000005117807 */ /* 0x004fe40001800000 */
[----:B----4-:R-:W-:-:S04]  /*0390*/  SEL R4, R4, 0xff800000, P1 ;  /* 0xff80000004047807 */ /* 0x010fc80000800000 */
[----:B------:R-:W-:Y:S02]  /*03a0*/  FSETP.GT.AND P3, PT, R4, R17, PT ;  /* 0x000000110400720b */ /* 0x000fe40003f64000 */
[----:B------:R-:W-:Y:S02]  /*03b0*/  SEL R5, R6, 0xff800000, P1 ;  /* 0xff80000006057807 */ /* 0x000fe40000800000 */
[----:B------:R-:W-:Y:S02]  /*03c0*/  FSETP.NAN.AND P1, PT, R4, R4, PT ;  /* 0x000000040400720b */ /* 0x000fe40003f28000 */
[----:B------:R-:W-:Y:S02]  /*03d0*/  FSETP.NAN.AND P5, PT, R5, R5, PT ;  /* 0x000000050500720b */ /* 0x000fe40003fa8000 */
[----:B------:R-:W-:-:S05]  /*03e0*/  SEL R8, R8, 0xff800000, P0 ;  /* 0xff80000008087807 */ /* 0x000fca0000000000 */
[----:B------:R-:W-:Y:S02]  /*03f0*/  @!P3 FSEL R4, R4, R17, P1 ;  /* 0x000000110404b208 */ /* 0x000fe40000800000 */
[----:B------:R-:W-:Y:S02]  /*0400*/  FSETP.NAN.AND P6, PT, R8, R8, PT ;  /* 0x000000080800720b */ /* 0x000fe40003fc8000 */
[----:B------:R-:W-:Y:S02]  /*0410*/  FSETP.GEU.AND P4, PT, R4, R5, PT ;  /* 0x000000050400720b */ /* 0x000fe40003f8e000 */
[----:B0-----:R-:W-:Y:S02]  /*0420*/  SEL R3, R18, 0xff800000, P2 ;  /* 0xff80000012037807 */ /* 0x001fe40001000000 */
[----:B------:R-:W-:Y:S02]  /*0430*/  @!P5 FSEL R5, R5, R4, !P4 ;  /* 0x000000040505d208 */ /* 0x000fe40006000000 */
[----:B------:R-:W-:-:S02]  /*0440*/  FSETP.NAN.AND P1, PT, R3, R3, PT ;  /* 0x000000030300720b */ /* 0x000fc40003f28000 */
[----:B------:R-:W-:Y:S02]  /*0450*/  FSETP.GEU.AND P5, PT, R5, R8, PT ;  /* 0x000000080500720b */ /* 0x000fe40003fae000 */
[----:B---3--:R-:W-:Y:S02]  /*0460*/  SEL R4, R19, 0xff800000, P2 ;  /* 0xff80000013047807 */ /* 0x008fe40001000000 */
[----:B------:R-:W-:Y:S02]  /*0470*/  @!P6 FSEL R8, R8, R5, !P5 ;  /* 0x000000050808e208 */ /* 0x000fe40006800000 */
[----:B------:R-:W-:Y:S02]  /*0480*/  SEL R9, R9, 0xff800000, P0 ;  /* 0xff80000009097807 */ /* 0x000fe40000000000 */
[----:B------:R-:W-:Y:S02]  /*0490*/  FSETP.NAN.AND P6, PT, R4, R4, PT ;  /* 0x000000040400720b */ /* 0x000fe40003fc8000 */
[----:B------:R-:W-:-:S04]  /*04a0*/  FSETP.GEU.AND P0, PT, R8, R3, PT ;  /* 0x000000030800720b */ /* 0x000fc80003f0e000 */
[----:B------:R-:W-:Y:S02]  /*04b0*/  @!P1 FSEL R3, R3, R8, !P0 ;  /* 0x0000000803039208 */ /* 0x000fe40004000000 */
[----:B------:R-:W-:Y:S02]  /*04c0*/  SEL R6, RZ, 0x1, !P3 ;  /* 0x00000001ff067807 */ /* 0x000fe40005800000 */
[----:B------:R-:W-:Y:S02]  /*04d0*/  FSETP.NAN.AND P3, PT, R9, R9, PT ;  /* 0x000000090900720b */ /* 0x000fe40003f68000 */
[----:B------:R-:W-:Y:S02]  /*04e0*/  FSETP.GEU.AND P1, PT, R3, R4, PT ;  /* 0x000000040300720b */ /* 0x000fe40003f2e000 */
[----:B-----5:R-:W-:Y:S02]  /*04f0*/  SEL R16, R16, 0xff800000, P2 ;  /* 0xff80000010107807 */ /* 0x020fe40001000000 */
[----:B------:R-:W-:-:S02]  /*0500*/  @!P6 FSEL R4, R4, R3, !P1 ;  /* 0x000000030404e208 */ /* 0x000fc40004800000 */
[----:B------:R-:W0:Y:S01]  /*0510*/  LDC.64 R2, c[0x0][0x218] ;  /* 0x00008600ff027b82 */ /* 0x000e220000000a00 */
[----:B------:R-:W-:Y:S02]  /*0520*/  SHF.R.S32.HI R5, RZ, 0x1f, R0 ;  /* 0x0000001fff057819 */ /* 0x000fe40000011400 */
[----:B------:R-:W-:Y:S02]  /*0530*/  SEL R6, R6, 0x2, P4 ;  /* 0x0000000206067807 */ /* 0x000fe40002000000 */
[----:B------:R-:W-:Y:S02]  /*0540*/  FSETP.NAN.AND P4, PT, R16, R16, PT ;  /* 0x000000101000720b */ /* 0x000fe40003f88000 */
[----:B------:R-:W-:Y:S02]  /*0550*/  FSETP.GEU.AND P6, PT, R4, R9, PT ;  /* 0x000000090400720b */ /* 0x000fe40003fce000 */
[----:B------:R-:W-:Y:S02]  /*0560*/  LEA.HI R5, R5, R0, RZ, 0xc ;  /* 0x0000000005057211 */ /* 0x000fe400078f60ff */
[----:B------:R-:W-:-:S02]  /*0570*/  SEL R6, R6, 0x3, P5 ;  /* 0x0000000306067807 */ /* 0x000fc40002800000 */
[----:B------:R-:W-:Y:S02]  /*0580*/  SEL R11, R7, 0xff800000, P2 ;  /* 0xff800000070b7807 */ /* 0x000fe40001000000 */
[----:B------:R-:W-:Y:S02]  /*0590*/  @!P3 FSEL R9, R9, R4, !P6 ;  /* 0x000000040909b208 */ /* 0x000fe40007000000 */
[C---:B------:R-:W-:Y:S01]  /*05a0*/  LOP3.LUT R7, R5.reuse, 0xfffff000, RZ, 0xc0, !PT ;  /* 0xfffff00005077812 */ /* 0x040fe200078ec0ff */
[----:B------:R-:W-:Y:S01]  /*05b0*/  IMAD.SHL.U32 R5, R5, 0x2, RZ ;  /* 0x0000000205057824 */ /* 0x000fe200078e00ff */
[----:B------:R-:W-:Y:S02]  /*05c0*/  SEL R6, R6, 0x4, P0 ;  /* 0x0000000406067807 */ /* 0x000fe40000000000 */
[----:B------:R-:W-:Y:S02]  /*05d0*/  FSETP.NAN.AND P2, PT, R11, R11, PT ;  /* 0x0000000b0b00720b */ /* 0x000fe40003f48000 */
[----:B------:R-:W-:-:S02]  /*05e0*/  FSETP.GEU.AND P3, PT, R9, R16, PT ;  /* 0x000000100900720b */ /* 0x000fc40003f6e000 */
[----:B------:R-:W-:Y:S02]  /*05f0*/  SEL R6, R6, 0x5, P1 ;  /* 0x0000000506067807 */ /* 0x000fe40000800000 */
[----:B------:R-:W-:Y:S02]  /*0600*/  LOP3.LUT R5, R5, 0xffffe000, RZ, 0xc0, !PT ;  /* 0xffffe00005057812 */ /* 0x000fe400078ec0ff */
[----:B------:R-:W-:Y:S02]  /*0610*/  @!P4 FSEL R16, R16, R9, !P3 ;  /* 0x000000091010c208 */ /* 0x000fe40005800000 */
[----:B------:R-:W-:Y:S02]  /*0620*/  SEL R6, R6, 0x6, P6 ;  /* 0x0000000606067807 */ /* 0x000fe40003000000 */
[----:B------:R-:W-:Y:S02]  /*0630*/  IADD3 R7, R5, R0, -R7 ;  /* 0x0000000005077210 */ /* 0x000fe40007ffe807 */
[----:B------:R-:W-:-:S02]  /*0640*/  FSETP.GEU.AND P0, PT, R16, R11, PT ;  /* 0x0000000b1000720b */ /* 0x000fc40003f0e000 */
[----:B------:R-:W-:Y:S02]  /*0650*/  IADD3 R4, P1, R0, UR6, RZ ;  /* 0x0000000600047c10 */ /* 0x000fe4000ff3e0ff */
[----:B------:R-:W-:Y:S01]  /*0660*/  SEL R6, R6, 0x7, P3 ;  /* 0x0000000706067807 */ /* 0x000fe20001800000 */
[----:B0-----:R-:W-:Y:S01]  /*0670*/  IMAD.WIDE R2, R7, 0x4, R2 ;  /* 0x0000000407027825 */ /* 0x001fe200078e0202 */
[----:B------:R-:W-:Y:S02]  /*0680*/  @!P2 SEL R11, R11, R16, !P0 ;  /* 0x000000100b0ba207 */ /* 0x000fe40004000000 */
[----:B------:R-:W-:Y:S02]  /*0690*/  LEA.HI.X.SX32 R5, R0, UR7, 0x1, P1 ;  /* 0x0000000700057c11 */ /* 0x000fe400088f0eff */
[----:B------:R-:W-:Y:S01]  /*06a0*/  SEL R7, R6, 0x8, P0 ;  /* 0x0000000806077807 */ /* 0x000fe20000000000 */
[----:B------:R-:W-:Y:S04]  /*06b0*/  STG.E desc[UR4][R2.64], R11 ;  /* 0x0000000b02007986 */ /* 0x000fe8000c101904 */
[----:B------:R-:W-:Y:S01]  /*06c0*/  STG.E.U8 desc[UR4][R4.64], R7 ;  /* 0x0000000704007986 */ /* 0x000fe2000c101104 */
[----:B------:R-:W-:Y:S05]  /*06d0*/  EXIT ;  /* 0x000000000000794d */ /* 0x000fea0003800000 */
.L_x_0:
[----:B------:R-:W-:-:S00]  /*06e0*/  BRA `(.L_x_0) ;  /* 0xfffffffc00fc7947 */ /* 0x000fc0000383ffff */
[----:B------:R-:W-:-:S00]  /*06f0*/  NOP ;  /* 0x0000000000007918 */ /* 0x000fc00000000000 */
        /* <DEDUP_REMOVED lines=8> */
.L_x_1:


//--------------------- .nv.constant0.triton_poi_fused_max_pool2d_with_indices_5 --------------------------
	.section	.nv.constant0.triton_poi_fused_max_pool2d_with_indices_5,"a",@progbits
	.sectionflags	@""
	.align	4
.nv.constant0.triton_poi_fused_max_pool2d_with_indices_5:
	.zero		556
